//
// Generated by NVIDIA NVVM Compiler
//
// Compiler Build ID: CL-36424714
// Cuda compilation tools, release 13.0, V13.0.88
// Based on NVVM 20.0.0
//

.version 9.0
.target sm_100
.address_size 64

	// .globl	_Z14sum_kernel_ilpPKfS0_Pfi

.visible .entry _Z14sum_kernel_ilpPKfS0_Pfi(
	.param .u64 .ptr .align 1 _Z14sum_kernel_ilpPKfS0_Pfi_param_0,
	.param .u64 .ptr .align 1 _Z14sum_kernel_ilpPKfS0_Pfi_param_1,
	.param .u64 .ptr .align 1 _Z14sum_kernel_ilpPKfS0_Pfi_param_2,
	.param .u32 _Z14sum_kernel_ilpPKfS0_Pfi_param_3
)
{
	.reg .pred 	%p<2>;
	.reg .b32 	%r<8>;
	.reg .b32 	%f<13>;
	.reg .b64 	%rd<11>;

	ld.param.u64 	%rd1, [_Z14sum_kernel_ilpPKfS0_Pfi_param_0];
	ld.param.u64 	%rd2, [_Z14sum_kernel_ilpPKfS0_Pfi_param_1];
	ld.param.u64 	%rd3, [_Z14sum_kernel_ilpPKfS0_Pfi_param_2];
	ld.param.u32 	%r2, [_Z14sum_kernel_ilpPKfS0_Pfi_param_3];
	mov.u32 	%r3, %ctaid.x;
	mov.u32 	%r4, %ntid.x;
	mov.u32 	%r5, %tid.x;
	mad.lo.s32 	%r6, %r3, %r4, %r5;
	shl.b32 	%r1, %r6, 2;
	or.b32  	%r7, %r1, 3;
	setp.ge.s32 	%p1, %r7, %r2;
	@%p1 bra 	$L__BB0_2;
	cvta.to.global.u64 	%rd4, %rd1;
	cvta.to.global.u64 	%rd5, %rd2;
	cvta.to.global.u64 	%rd6, %rd3;
	mul.wide.s32 	%rd7, %r1, 4;
	add.s64 	%rd8, %rd4, %rd7;
	ld.global.nc.f32 	%f1, [%rd8];
	add.s64 	%rd9, %rd5, %rd7;
	ld.global.nc.f32 	%f2, [%rd9];
	ld.global.nc.f32 	%f3, [%rd8+4];
	ld.global.nc.f32 	%f4, [%rd9+4];
	ld.global.nc.f32 	%f5, [%rd8+8];
	ld.global.nc.f32 	%f6, [%rd9+8];
	ld.global.nc.f32 	%f7, [%rd8+12];
	ld.global.nc.f32 	%f8, [%rd9+12];
	add.f32 	%f9, %f1, %f2;
	add.s64 	%rd10, %rd6, %rd7;
	st.global.f32 	[%rd10], %f9;
	add.f32 	%f10, %f3, %f4;
	st.global.f32 	[%rd10+4], %f10;
	add.f32 	%f11, %f5, %f6;
	st.global.f32 	[%rd10+8], %f11;
	add.f32 	%f12, %f7, %f8;
	st.global.f32 	[%rd10+12], %f12;
$L__BB0_2:
	ret;

}


// ===== COMPILED SASS (sm_100) =====

	.target	sm_100

	.elftype	@"ET_EXEC"


//--------------------- .note.nv.tkinfo           --------------------------
	.section	.note.nv.tkinfo,"",@"SHT_NOTE"
	.sectionflags	@"SHF_NOTE_NV_TKINFO"
	.tkinfo
        /*0018*/ 	.word	0x00000002
        /*0030*/ 	.string	""
        /*0030*/ 	.string	"ptxas"
        /*0030*/ 	.string	"Cuda compilation tools, release 13.0, V13.0.88"
        /*0030*/ 	.string	"Build cuda_13.0.r13.0/compiler.36424714_0"
        /*0030*/ 	.string	"-arch sm_100 -m 64 "



//--------------------- .note.nv.cuinfo           --------------------------
	.section	.note.nv.cuinfo,"",@"SHT_NOTE"
	.sectionflags	@"SHF_NOTE_NV_CUINFO"
        /*0018*/ 	.short	0x0002
        /*001a*/ 	.short	0x0064
        /*001c*/ 	.short	0x0082
	.zero		2


//--------------------- .nv.info                  --------------------------
	.section	.nv.info,"",@"SHT_CUDA_INFO"
	.align	4


	//----- nvinfo : EIATTR_REGCOUNT
	.align		4
        /*0000*/ 	.byte	0x04, 0x2f
        /*0002*/ 	.short	(.L_1 - .L_0)
	.align		4
.L_0:
        /*0004*/ 	.word	index@(_Z14sum_kernel_ilpPKfS0_Pfi)
        /*0008*/ 	.word	0x00000014


	//----- nvinfo : EIATTR_FRAME_SIZE
	.align		4
.L_1:
        /*000c*/ 	.byte	0x04, 0x11
        /*000e*/ 	.short	(.L_3 - .L_2)
	.align		4
.L_2:
        /*0010*/ 	.word	index@(_Z14sum_kernel_ilpPKfS0_Pfi)
        /*0014*/ 	.word	0x00000000


	//----- nvinfo : EIATTR_MIN_STACK_SIZE
	.align		4
.L_3:
        /*0018*/ 	.byte	0x04, 0x12
        /*001a*/ 	.short	(.L_5 - .L_4)
	.align		4
.L_4:
        /*001c*/ 	.word	index@(_Z14sum_kernel_ilpPKfS0_Pfi)
        /*0020*/ 	.word	0x00000000
.L_5:


//--------------------- .nv.compat                --------------------------
	.section	.nv.compat,"",@"SHT_CUDA_COMPAT_INFO"
	.align	4
        /*0000*/ 	.byte	0x02, 0x09, 0x00, 0x00, 0x02, 0x02, 0x01, 0x00, 0x02, 0x05, 0x05, 0x00, 0x03, 0x07, 0x01, 0x01
        /*0010*/ 	.byte	0x02, 0x03, 0x00, 0x00, 0x02, 0x06, 0x01, 0x00, 0x04, 0x0b, 0x08, 0x00, 0x09, 0x00, 0x00, 0x00
        /*0020*/ 	.byte	0x00, 0x00, 0x00, 0x00


//--------------------- .nv.info._Z14sum_kernel_ilpPKfS0_Pfi --------------------------
	.section	.nv.info._Z14sum_kernel_ilpPKfS0_Pfi,"",@"SHT_CUDA_INFO"
	.sectionflags	@""
	.align	4


	//----- nvinfo : EIATTR_CUDA_API_VERSION
	.align		4
        /*0000*/ 	.byte	0x04, 0x37
        /*0002*/ 	.short	(.L_7 - .L_6)
.L_6:
        /*0004*/ 	.word	0x00000082


	//----- nvinfo : EIATTR_KPARAM_INFO
	.align		4
.L_7:
        /*0008*/ 	.byte	0x04, 0x17
        /*000a*/ 	.short	(.L_9 - .L_8)
.L_8:
        /*000c*/ 	.word	0x00000000
        /*0010*/ 	.short	0x0003
        /*0012*/ 	.short	0x0018
        /*0014*/ 	.byte	0x00, 0xf0, 0x11, 0x00


	//----- nvinfo : EIATTR_KPARAM_INFO
	.align		4
.L_9:
        /*0018*/ 	.byte	0x04, 0x17
        /*001a*/ 	.short	(.L_11 - .L_10)
.L_10:
        /*001c*/ 	.word	0x00000000
        /*0020*/ 	.short	0x0002
        /*0022*/ 	.short	0x0010
        /*0024*/ 	.byte	0x00, 0xf5, 0x21, 0x00


	//----- nvinfo : EIATTR_KPARAM_INFO
	.align		4
.L_11:
        /*0028*/ 	.byte	0x04, 0x17
        /*002a*/ 	.short	(.L_13 - .L_12)
.L_12:
        /*002c*/ 	.word	0x00000000
        /*0030*/ 	.short	0x0001
        /*0032*/ 	.short	0x0008
        /*0034*/ 	.byte	0x00, 0xf5, 0x21, 0x00


	//----- nvinfo : EIATTR_KPARAM_INFO
	.align		4
.L_13:
        /*0038*/ 	.byte	0x04, 0x17
        /*003a*/ 	.short	(.L_15 - .L_14)
.L_14:
        /*003c*/ 	.word	0x00000000
        /*0040*/ 	.short	0x0000
        /*0042*/ 	.short	0x0000
        /*0044*/ 	.byte	0x00, 0xf5, 0x21, 0x00


	//----- nvinfo : EIATTR_SPARSE_MMA_MASK
	.align		4
.L_15:
        /*0048*/ 	.byte	0x03, 0x50
        /*004a*/ 	.short	0x0000


	//----- nvinfo : EIATTR_MAXREG_COUNT
	.align		4
        /*004c*/ 	.byte	0x03, 0x1b
        /*004e*/ 	.short	0x00ff


	//----- nvinfo : EIATTR_MERCURY_ISA_VERSION
	.align		4
        /*0050*/ 	.byte	0x03, 0x5f
        /*0052*/ 	.short	0x0101


	//----- nvinfo : EIATTR_VRC_CTA_INIT_COUNT
	.align		4
        /*0054*/ 	.byte	0x02, 0x4a
	.zero		1
	.zero		1


	//----- nvinfo : EIATTR_EXIT_INSTR_OFFSETS
	.align		4
        /*0058*/ 	.byte	0x04, 0x1c
        /*005a*/ 	.short	(.L_17 - .L_16)


	//   ....[0]....
.L_16:
        /*005c*/ 	.word	0x00000090


	//   ....[1]....
        /*0060*/ 	.word	0x00000210


	//----- nvinfo : EIATTR_CBANK_PARAM_SIZE
	.align		4
.L_17:
        /*0064*/ 	.byte	0x03, 0x19
        /*0066*/ 	.short	0x001c


	//----- nvinfo : EIATTR_PARAM_CBANK
	.align		4
        /*0068*/ 	.byte	0x04, 0x0a
        /*006a*/ 	.short	(.L_19 - .L_18)
	.align		4
.L_18:
        /*006c*/ 	.word	index@(.nv.constant0._Z14sum_kernel_ilpPKfS0_Pfi)
        /*0070*/ 	.short	0x0380
        /*0072*/ 	.short	0x001c


	//----- nvinfo : EIATTR_SW_WAR
	.align		4
.L_19:
        /*0074*/ 	.byte	0x04, 0x36
        /*0076*/ 	.short	(.L_21 - .L_20)
.L_20:
        /*0078*/ 	.word	0x00000008
.L_21:


//--------------------- .nv.callgraph             --------------------------
	.section	.nv.callgraph,"",@"SHT_CUDA_CALLGRAPH"
	.align	4
	.sectionentsize	8
	.align		4
        /*0000*/ 	.word	0x00000000
	.align		4
        /*0004*/ 	.word	0xffffffff
	.align		4
        /*0008*/ 	.word	0x00000000
	.align		4
        /*000c*/ 	.word	0xfffffffe
	.align		4
        /*0010*/ 	.word	0x00000000
	.align		4
        /*0014*/ 	.word	0xfffffffd
	.align		4
        /*0018*/ 	.word	0x00000000
	.align		4
        /*001c*/ 	.word	0xfffffffc


//--------------------- .text._Z14sum_kernel_ilpPKfS0_Pfi --------------------------
	.section	.text._Z14sum_kernel_ilpPKfS0_Pfi,"ax",@progbits
	.align	128
        .global         _Z14sum_kernel_ilpPKfS0_Pfi
        .type           _Z14sum_kernel_ilpPKfS0_Pfi,@function
        .size           _Z14sum_kernel_ilpPKfS0_Pfi,(.L_x_1 - _Z14sum_kernel_ilpPKfS0_Pfi)
        .other          _Z14sum_kernel_ilpPKfS0_Pfi,@"STO_CUDA_ENTRY STV_DEFAULT"
_Z14sum_kernel_ilpPKfS0_Pfi:
.text._Z14sum_kernel_ilpPKfS0_Pfi:
[----:B------:R-:W-:Y:S01]  /*0000*/  LDC R1, c[0x0][0x37c] ;  /* 0x0000df00ff017b82 */ /* 0x000fe20000000800 */
[----:B------:R-:W0:Y:S07]  /*0010*/  S2R R3, SR_TID.X ;  /* 0x0000000000037919 */ /* 0x000e2e0000002100 */
[----:B------:R-:W0:Y:S01]  /*0020*/  S2UR UR4, SR_CTAID.X ;  /* 0x00000000000479c3 */ /* 0x000e220000002500 */
[----:B------:R-:W1:Y:S07]  /*0030*/  LDCU UR5, c[0x0][0x398] ;  /* 0x00007300ff0577ac */ /* 0x000e6e0008000800 */
[----:B------:R-:W0:Y:S02]  /*0040*/  LDC R0, c[0x0][0x360] ;  /* 0x0000d800ff007b82 */ /* 0x000e240000000800 */
[----:B0-----:R-:W-:-:S05]  /*0050*/  IMAD R0, R0, UR4, R3 ;  /* 0x0000000400007c24 */ /* 0x001fca000f8e0203 */
[----:B------:R-:W-:-:S04]  /*0060*/  SHF.L.U32 R9, R0, 0x2, RZ ;  /* 0x0000000200097819 */ /* 0x000fc800000006ff */
[----:B------:R-:W-:-:S04]  /*0070*/  IADD3 R0, PT, PT, R9, 0x3, RZ ;  /* 0x0000000309007810 */ /* 0x000fc80007ffe0ff */
[----:B-1----:R-:W-:-:S13]  /*0080*/  ISETP.GE.AND P0, PT, R0, UR5, PT ;  /* 0x0000000500007c0c */ /* 0x002fda000bf06270 */
[----:B------:R-:W-:Y:S05]  /*0090*/  @P0 EXIT ;  /* 0x000000000000094d */ /* 0x000fea0003800000 */
[----:B------:R-:W0:Y:S01]  /*00a0*/  LDC.64 R2, c[0x0][0x380] ;  /* 0x0000e000ff027b82 */ /* 0x000e220000000a00 */
[----:B------:R-:W1:Y:S07]  /*00b0*/  LDCU.64 UR4, c[0x0][0x358] ;  /* 0x00006b00ff0477ac */ /* 0x000e6e0008000a00 */
[----:B------:R-:W2:Y:S08]  /*00c0*/  LDC.64 R4, c[0x0][0x388] ;  /* 0x0000e200ff047b82 */ /* 0x000eb00000000a00 */
[----:B------:R-:W3:Y:S01]  /*00d0*/  LDC.64 R6, c[0x0][0x390] ;  /* 0x0000e400ff067b82 */ /* 0x000ee20000000a00 */
[----:B0-----:R-:W-:-:S05]  /*00e0*/  IMAD.WIDE R2, R9, 0x4, R2 ;  /* 0x0000000409027825 */ /* 0x001fca00078e0202 */
[----:B-1----:R-:W4:Y:S01]  /*00f0*/  LDG.E.CONSTANT R0, desc[UR4][R2.64] ;  /* 0x0000000402007981 */ /* 0x002f22000c1e9900 */
[----:B--2---:R-:W-:-:S03]  /*0100*/  IMAD.WIDE R4, R9, 0x4, R4 ;  /* 0x0000000409047825 */ /* 0x004fc600078e0204 */
[----:B------:R-:W2:Y:S04]  /*0110*/  LDG.E.CONSTANT R8, desc[UR4][R2.64+0x4] ;  /* 0x0000040402087981 */ /* 0x000ea8000c1e9900 */
[----:B------:R-:W5:Y:S04]  /*0120*/  LDG.E.CONSTANT R10, desc[UR4][R2.64+0x8] ;  /* 0x00000804020a7981 */ /* 0x000f68000c1e9900 */
[----:B------:R-:W4:Y:S04]  /*0130*/  LDG.E.CONSTANT R11, desc[UR4][R4.64] ;  /* 0x00000004040b7981 */ /* 0x000f28000c1e9900 */
[----:B------:R-:W5:Y:S04]  /*0140*/  LDG.E.CONSTANT R12, desc[UR4][R2.64+0xc] ;  /* 0x00000c04020c7981 */ /* 0x000f68000c1e9900 */
[----:B------:R-:W2:Y:S04]  /*0150*/  LDG.E.CONSTANT R13, desc[UR4][R4.64+0x4] ;  /* 0x00000404040d7981 */ /* 0x000ea8000c1e9900 */
[----:B------:R-:W5:Y:S04]  /*0160*/  LDG.E.CONSTANT R15, desc[UR4][R4.64+0x8] ;  /* 0x00000804040f7981 */ /* 0x000f68000c1e9900 */
[----:B------:R-:W5:Y:S01]  /*0170*/  LDG.E.CONSTANT R17, desc[UR4][R4.64+0xc] ;  /* 0x00000c0404117981 */ /* 0x000f62000c1e9900 */
[----:B---3--:R-:W-:-:S04]  /*0180*/  IMAD.WIDE R6, R9, 0x4, R6 ;  /* 0x0000000409067825 */ /* 0x008fc800078e0206 */
[----:B----4-:R-:W-:Y:S01]  /*0190*/  FADD R11, R0, R11 ;  /* 0x0000000b000b7221 */ /* 0x010fe20000000000 */
[----:B--2---:R-:W-:Y:S01]  /*01a0*/  FADD R13, R8, R13 ;  /* 0x0000000d080d7221 */ /* 0x004fe20000000000 */
[----:B-----5:R-:W-:Y:S01]  /*01b0*/  FADD R15, R10, R15 ;  /* 0x0000000f0a0f7221 */ /* 0x020fe20000000000 */
[----:B------:R-:W-:Y:S02]  /*01c0*/  FADD R17, R12, R17 ;  /* 0x000000110c117221 */ /* 0x000fe40000000000 */
[----:B------:R-:W-:Y:S04]  /*01d0*/  STG.E desc[UR4][R6.64], R11 ;  /* 0x0000000b06007986 */ /* 0x000fe8000c101904 */
[----:B------:R-:W-:Y:S04]  /*01e0*/  STG.E desc[UR4][R6.64+0x4], R13 ;  /* 0x0000040d06007986 */ /* 0x000fe8000c101904 */
[----:B------:R-:W-:Y:S04]  /*01f0*/  STG.E desc[UR4][R6.64+0x8], R15 ;  /* 0x0000080f06007986 */ /* 0x000fe8000c101904 */
[----:B------:R-:W-:Y:S01]  /*0200*/  STG.E desc[UR4][R6.64+0xc], R17 ;  /* 0x00000c1106007986 */ /* 0x000fe2000c101904 */
[----:B------:R-:W-:Y:S05]  /*0210*/  EXIT ;  /* 0x000000000000794d */ /* 0x000fea0003800000 */
.L_x_0:
[----:B------:R-:W-:-:S00]  /*0220*/  BRA `(.L_x_0) ;  /* 0xfffffffc00fc7947 */ /* 0x000fc0000383ffff */
[----:B------:R-:W-:-:S00]  /*0230*/  NOP ;  /* 0x0000000000007918 */ /* 0x000fc00000000000 */
        /* <DEDUP_REMOVED lines=12> */
.L_x_1:


//--------------------- .nv.shared.reserved.0     --------------------------
	.section	.nv.shared.reserved.0,"aw",@nobits
	.weak		__nv_reservedSMEM_offset_0_alias
	.size		__nv_reservedSMEM_offset_0_alias, 0, 64
	.other		__nv_reservedSMEM_offset_0_alias,@"STO_CUDA_RESERVED_SHARED STV_DEFAULT"
__nv_reservedSMEM_offset_0_alias:
	.zero		0
	.zero		64


//--------------------- .nv.constant0._Z14sum_kernel_ilpPKfS0_Pfi --------------------------
	.section	.nv.constant0._Z14sum_kernel_ilpPKfS0_Pfi,"a",@progbits
	.sectionflags	@""
	.align	4
.nv.constant0._Z14sum_kernel_ilpPKfS0_Pfi:
	.zero		924


//--------------------- SYMBOLS --------------------------

	.type		.nv.reservedSmem.offset0,@object
	.size		.nv.reservedSmem.offset0,0x4
